	.headerflags	@"EF_CUDA_TEXMODE_UNIFIED EF_CUDA_64BIT_ADDRESS EF_CUDA_ACCELERATORS EF_CUDA_SM90 EF_CUDA_VIRTUAL_SM(EF_CUDA_SM90)"
	.elftype	@"ET_EXEC"


//--------------------- .nv.info                  --------------------------
	.section	.nv.info,"",@"SHT_CUDA_INFO"
	.align	4


	//----- nvinfo : EIATTR_REGCOUNT
	.align		4
        /*0000*/ 	.byte	0x04, 0x2f
        /*0002*/ 	.short	(.L_3 - .L_2)
	.align		4
.L_2:
        /*0004*/ 	.word	index@(triton_poi_fused__native_batch_norm_legit_no_training_relu_threshold_backward_21)
        /*0008*/ 	.word	0x00000010


	//----- nvinfo : EIATTR_MIN_STACK_SIZE
	.align		4
.L_3:
        /*000c*/ 	.byte	0x04, 0x12
        /*000e*/ 	.short	(.L_5 - .L_4)
	.align		4
.L_4:
        /*0010*/ 	.word	index@(triton_poi_fused__native_batch_norm_legit_no_training_relu_threshold_backward_21)
        /*0014*/ 	.word	0x00000000


	//----- nvinfo : EIATTR_FRAME_SIZE
	.align		4
.L_5:
        /*0018*/ 	.byte	0x04, 0x11
        /*001a*/ 	.short	(.L_7 - .L_6)
	.align		4
.L_6:
        /*001c*/ 	.word	index@(triton_poi_fused__native_batch_norm_legit_no_training_relu_threshold_backward_21)
        /*0020*/ 	.word	0x00000000


	//----- nvinfo : EIATTR_MIN_STACK_SIZE
	.align		4
.L_7:
        /*0024*/ 	.byte	0x04, 0x12
        /*0026*/ 	.short	(.L_9 - .L_8)
	.align		4
.L_8:
        /*0028*/ 	.word	index@(triton_poi_fused__native_batch_norm_legit_no_training_relu_threshold_backward_21)
        /*002c*/ 	.word	0x00000000
.L_9:


//--------------------- .nv.info.triton_poi_fused__native_batch_norm_legit_no_training_relu_threshold_backward_21 --------------------------
	.section	.nv.info.triton_poi_fused__native_batch_norm_legit_no_training_relu_threshold_backward_21,"",@"SHT_CUDA_INFO"
	.sectionflags	@""
	.align	4


	//----- nvinfo : EIATTR_CUDA_API_VERSION
	.align		4
        /*0000*/ 	.byte	0x04, 0x37
        /*0002*/ 	.short	(.L_11 - .L_10)
.L_10:
        /*0004*/ 	.word	0x0000007c


	//----- nvinfo : EIATTR_KPARAM_INFO
	.align		4
.L_11:
        /*0008*/ 	.byte	0x04, 0x17
        /*000a*/ 	.short	(.L_13 - .L_12)
.L_12:
        /*000c*/ 	.word	0x00000000
        /*0010*/ 	.short	0x0007
        /*0012*/ 	.short	0x0038
        /*0014*/ 	.byte	0x00, 0xf0, 0x11, 0x00


	//----- nvinfo : EIATTR_KPARAM_INFO
	.align		4
.L_13:
        /*0018*/ 	.byte	0x04, 0x17
        /*001a*/ 	.short	(.L_15 - .L_14)
.L_14:
        /*001c*/ 	.word	0x00000000
        /*0020*/ 	.short	0x0006
        /*0022*/ 	.short	0x0030
        /*0024*/ 	.byte	0x00, 0xf4, 0x21, 0x00


	//----- nvinfo : EIATTR_KPARAM_INFO
	.align		4
.L_15:
        /*0028*/ 	.byte	0x04, 0x17
        /*002a*/ 	.short	(.L_17 - .L_16)
.L_16:
        /*002c*/ 	.word	0x00000000
        /*0030*/ 	.short	0x0005
        /*0032*/ 	.short	0x0028
        /*0034*/ 	.byte	0x00, 0xf4, 0x21, 0x00


	//----- nvinfo : EIATTR_KPARAM_INFO
	.align		4
.L_17:
        /*0038*/ 	.byte	0x04, 0x17
        /*003a*/ 	.short	(.L_19 - .L_18)
.L_18:
        /*003c*/ 	.word	0x00000000
        /*0040*/ 	.short	0x0004
        /*0042*/ 	.short	0x0020
        /*0044*/ 	.byte	0x00, 0xf4, 0x21, 0x00


	//----- nvinfo : EIATTR_KPARAM_INFO
	.align		4
.L_19:
        /*0048*/ 	.byte	0x04, 0x17
        /*004a*/ 	.short	(.L_21 - .L_20)
.L_20:
        /*004c*/ 	.word	0x00000000
        /*0050*/ 	.short	0x0003
        /*0052*/ 	.short	0x0018
        /*0054*/ 	.byte	0x00, 0xf4, 0x21, 0x00


	//----- nvinfo : EIATTR_KPARAM_INFO
	.align		4
.L_21:
        /*0058*/ 	.byte	0x04, 0x17
        /*005a*/ 	.short	(.L_23 - .L_22)
.L_22:
        /*005c*/ 	.word	0x00000000
        /*0060*/ 	.short	0x0002
        /*0062*/ 	.short	0x0010
        /*0064*/ 	.byte	0x00, 0xf4, 0x21, 0x00


	//----- nvinfo : EIATTR_KPARAM_INFO
	.align		4
.L_23:
        /*0068*/ 	.byte	0x04, 0x17
        /*006a*/ 	.short	(.L_25 - .L_24)
.L_24:
        /*006c*/ 	.word	0x00000000
        /*0070*/ 	.short	0x0001
        /*0072*/ 	.short	0x0008
        /*0074*/ 	.byte	0x00, 0xf4, 0x21, 0x00


	//----- nvinfo : EIATTR_KPARAM_INFO
	.align		4
.L_25:
        /*0078*/ 	.byte	0x04, 0x17
        /*007a*/ 	.short	(.L_27 - .L_26)
.L_26:
        /*007c*/ 	.word	0x00000000
        /*0080*/ 	.short	0x0000
        /*0082*/ 	.short	0x0000
        /*0084*/ 	.byte	0x00, 0xf4, 0x21, 0x00


	//----- nvinfo : EIATTR_SPARSE_MMA_MASK
	.align		4
.L_27:
        /*0088*/ 	.byte	0x03, 0x50
        /*008a*/ 	.short	0x0000


	//----- nvinfo : EIATTR_MAXREG_COUNT
	.align		4
        /*008c*/ 	.byte	0x03, 0x1b
        /*008e*/ 	.short	0x00ff


	//----- nvinfo : EIATTR_EXIT_INSTR_OFFSETS
	.align		4
        /*0090*/ 	.byte	0x04, 0x1c
        /*0092*/ 	.short	(.L_29 - .L_28)


	//   ....[0]....
.L_28:
        /*0094*/ 	.word	0x000003f0


	//----- nvinfo : EIATTR_REQNTID
	.align		4
.L_29:
        /*0098*/ 	.byte	0x04, 0x10
        /*009a*/ 	.short	(.L_31 - .L_30)
.L_30:
        /*009c*/ 	.word	0x00000080
        /*00a0*/ 	.word	0x00000001
        /*00a4*/ 	.word	0x00000001


	//----- nvinfo : EIATTR_CBANK_PARAM_SIZE
	.align		4
.L_31:
        /*00a8*/ 	.byte	0x03, 0x19
        /*00aa*/ 	.short	0x003c


	//----- nvinfo : EIATTR_PARAM_CBANK
	.align		4
        /*00ac*/ 	.byte	0x04, 0x0a
        /*00ae*/ 	.short	(.L_33 - .L_32)
	.align		4
.L_32:
        /*00b0*/ 	.word	index@(.nv.constant0.triton_poi_fused__native_batch_norm_legit_no_training_relu_threshold_backward_21)
        /*00b4*/ 	.short	0x0210
        /*00b6*/ 	.short	0x003c


	//----- nvinfo : EIATTR_SW_WAR
	.align		4
.L_33:
        /*00b8*/ 	.byte	0x04, 0x36
        /*00ba*/ 	.short	(.L_35 - .L_34)
.L_34:
        /*00bc*/ 	.word	0x00000008
.L_35:


//--------------------- .nv.callgraph             --------------------------
	.section	.nv.callgraph,"",@"SHT_CUDA_CALLGRAPH"
	.align	4
	.sectionentsize	8
	.align		4
        /*0000*/ 	.word	0x00000000
	.align		4
        /*0004*/ 	.word	0xffffffff
	.align		4
        /*0008*/ 	.word	0x00000000
	.align		4
        /*000c*/ 	.word	0xfffffffe
	.align		4
        /*0010*/ 	.word	0x00000000
	.align		4
        /*0014*/ 	.word	0xfffffffd
	.align		4
        /*0018*/ 	.word	0x00000000
	.align		4
        /*001c*/ 	.word	0xfffffffc


//--------------------- .nv.constant4             --------------------------
	.section	.nv.constant4,"a",@progbits
	.align	8
	.align		8
.nv.constant4:
        /*0000*/ 	.dword	_$_str
	.align		8
        /*0008*/ 	.dword	_$_str_$_2


//--------------------- .text.triton_poi_fused__native_batch_norm_legit_no_training_relu_threshold_backward_21 --------------------------
	.section	.text.triton_poi_fused__native_batch_norm_legit_no_training_relu_threshold_backward_21,"ax",@progbits
	.align	128
        .global         triton_poi_fused__native_batch_norm_legit_no_training_relu_threshold_backward_21
        .type           triton_poi_fused__native_batch_norm_legit_no_training_relu_threshold_backward_21,@function
        .size           triton_poi_fused__native_batch_norm_legit_no_training_relu_threshold_backward_21,(.L_x_1 - triton_poi_fused__native_batch_norm_legit_no_training_relu_threshold_backward_21)
        .other          triton_poi_fused__native_batch_norm_legit_no_training_relu_threshold_backward_21,@"STO_CUDA_ENTRY STV_DEFAULT"
triton_poi_fused__native_batch_norm_legit_no_training_relu_threshold_backward_21:
.text.triton_poi_fused__native_batch_norm_legit_no_training_relu_threshold_backward_21:
[----:B------:R-:W-:Y:S01]  /*0000*/  LDC R1, c[0x0][0x28] ;  /* 0x00000a00ff017b82 */ /* 0x000fe20000000800 */
[----:B------:R-:W1:Y:S07]  /*0010*/  S2R R0, SR_TID.X ;  /* 0x0000000000007919 */ /* 0x000e6e0000002100 */
[----:B------:R-:W2:Y:S01]  /*0020*/  LDC.64 R6, c[0x0][0x220] ;  /* 0x00008800ff067b82 */ /* 0x000ea20000000a00 */
[----:B------:R-:W-:Y:S01]  /*0030*/  ULDC.64 UR4, c[0x0][0x208] ;  /* 0x0000820000047ab9 */ /* 0x000fe20000000a00 */
[----:B------:R-:W3:Y:S06]  /*0040*/  S2R R5, SR_CTAID.X ;  /* 0x0000000000057919 */ /* 0x000eec0000002500 */
[----:B------:R-:W4:Y:S08]  /*0050*/  LDC.64 R8, c[0x0][0x228] ;  /* 0x00008a00ff087b82 */ /* 0x000f300000000a00 */
[----:B------:R-:W5:Y:S01]  /*0060*/  LDC.64 R10, c[0x0][0x230] ;  /* 0x00008c00ff0a7b82 */ /* 0x000f620000000a00 */
[----:B------:R-:W-:Y:S01]  /*0070*/  IMAD.MOV.U32 R12, RZ, RZ, 0x3e800000 ;  /* 0x3e800000ff0c7424 */ /* 0x000fe200078e00ff */
[----:B------:R-:W-:Y:S01]  /*0080*/  ULDC.64 UR6, c[0x0][0x240] ;  /* 0x0000900000067ab9 */ /* 0x000fe20000000a00 */
[----:B-1----:R-:W-:Y:S01]  /*0090*/  IMAD.SHL.U32 R0, R0, 0x2, RZ ;  /* 0x0000000200007824 */ /* 0x002fe200078e00ff */
[----:B---3--:R-:W-:-:S04]  /*00a0*/  SHF.R.S32.HI R3, RZ, 0x17, R5 ;  /* 0x00000017ff037819 */ /* 0x008fc80000011405 */
[----:B------:R-:W-:Y:S02]  /*00b0*/  LOP3.LUT R0, R0, 0xfe, RZ, 0xc0, !PT ;  /* 0x000000fe00007812 */ /* 0x000fe400078ec0ff */
[----:B------:R-:W-:-:S03]  /*00c0*/  SGXT R3, R3, 0x1 ;  /* 0x000000010303781a */ /* 0x000fc60000000200 */
[----:B------:R-:W-:Y:S02]  /*00d0*/  IMAD R0, R5, 0x100, R0 ;  /* 0x0000010005007824 */ /* 0x000fe400078e0200 */
[----:B------:R-:W1:Y:S03]  /*00e0*/  LDC.64 R4, c[0x0][0x218] ;  /* 0x00008600ff047b82 */ /* 0x000e660000000a00 */
[----:B------:R-:W-:-:S04]  /*00f0*/  LEA.HI R3, R3, R0, RZ, 0x4 ;  /* 0x0000000003037211 */ /* 0x000fc800078f20ff */
[--C-:B------:R-:W-:Y:S02]  /*0100*/  SHF.R.S32.HI R2, RZ, 0x4, R3.reuse ;  /* 0x00000004ff027819 */ /* 0x100fe40000011403 */
[----:B------:R-:W-:-:S04]  /*0110*/  SHF.R.S32.HI R3, RZ, 0x1f, R3 ;  /* 0x0000001fff037819 */ /* 0x000fc80000011403 */
[----:B------:R-:W-:-:S04]  /*0120*/  LEA.HI R3, R3, R2, RZ, 0x7 ;  /* 0x0000000203037211 */ /* 0x000fc800078f38ff */
[----:B------:R-:W-:-:S04]  /*0130*/  LOP3.LUT R3, R3, 0xffffff80, RZ, 0xc0, !PT ;  /* 0xffffff8003037812 */ /* 0x000fc800078ec0ff */
[----:B------:R-:W-:Y:S02]  /*0140*/  IADD3 R13, R2, -R3, RZ ;  /* 0x80000003020d7210 */ /* 0x000fe40007ffe0ff */
[----:B------:R-:W3:Y:S03]  /*0150*/  LDC.64 R2, c[0x0][0x210] ;  /* 0x00008400ff027b82 */ /* 0x000ee60000000a00 */
[----:B--2---:R-:W-:-:S06]  /*0160*/  IMAD.WIDE R6, R13, 0x4, R6 ;  /* 0x000000040d067825 */ /* 0x004fcc00078e0206 */
[----:B------:R-:W2:Y:S01]  /*0170*/  LDG.E.EL R6, desc[UR4][R6.64] ;  /* 0x0000000406067981 */ /* 0x000ea2000c2e1900 */
[----:B-1----:R-:W-:-:S06]  /*0180*/  IMAD.WIDE R4, R13, 0x4, R4 ;  /* 0x000000040d047825 */ /* 0x002fcc00078e0204 */
[----:B------:R-:W2:Y:S01]  /*0190*/  LDG.E.EL R4, desc[UR4][R4.64] ;  /* 0x0000000404047981 */ /* 0x000ea2000c2e1900 */
[----:B---3--:R-:W-:-:S06]  /*01a0*/  IMAD.WIDE R2, R0, 0x4, R2 ;  /* 0x0000000400027825 */ /* 0x008fcc00078e0202 */
[----:B------:R-:W3:Y:S01]  /*01b0*/  LDG.E.64 R2, desc[UR4][R2.64] ;  /* 0x0000000402027981 */ /* 0x000ee2000c1e1b00 */
[----:B----4-:R-:W-:-:S04]  /*01c0*/  IMAD.WIDE R8, R13, 0x4, R8 ;  /* 0x000000040d087825 */ /* 0x010fc800078e0208 */
[----:B-----5:R-:W-:Y:S02]  /*01d0*/  IMAD.WIDE R10, R13, 0x4, R10 ;  /* 0x000000040d0a7825 */ /* 0x020fe400078e020a */
[----:B------:R-:W4:Y:S04]  /*01e0*/  LDG.E.EL R8, desc[UR4][R8.64] ;  /* 0x0000000408087981 */ /* 0x000f28000c2e1900 */
[----:B------:R-:W4:Y:S01]  /*01f0*/  LDG.E.EL R11, desc[UR4][R10.64] ;  /* 0x000000040a0b7981 */ /* 0x000f22000c2e1900 */
[----:B--2---:R-:W-:-:S04]  /*0200*/  FADD R6, R6, 9.9999997473787516356e-06 ;  /* 0x3727c5ac06067421 */ /* 0x004fc80000000000 */
[----:B------:R-:W1:Y:S02]  /*0210*/  MUFU.SQRT R7, R6 ;  /* 0x0000000600077308 */ /* 0x000e640000002000 */
[C---:B-1----:R-:W-:Y:S02]  /*0220*/  FSETP.GT.AND P0, PT, R7.reuse, 8.50705917302346158658e+37, PT ;  /* 0x7e8000000700780b */ /* 0x042fe40003f04000 */
[----:B------:R-:W-:-:S11]  /*0230*/  FSETP.GEU.AND P1, PT, R7, 1.175494350822287508e-38, PT ;  /* 0x008000000700780b */ /* 0x000fd60003f2e000 */
[----:B------:R-:W-:-:S04]  /*0240*/  @P0 FMUL R7, R7, 0.25 ;  /* 0x3e80000007070820 */ /* 0x000fc80000400000 */
[----:B------:R-:W-:-:S06]  /*0250*/  @!P1 FMUL R7, R7, 16777216 ;  /* 0x4b80000007079820 */ /* 0x000fcc0000400000 */
[----:B------:R-:W1:Y:S01]  /*0260*/  MUFU.RCP R7, R7 ;  /* 0x0000000700077308 */ /* 0x000e620000001000 */
[----:B------:R-:W-:Y:S01]  /*0270*/  FSEL R12, R12, 1, P0 ;  /* 0x3f8000000c0c7808 */ /* 0x000fe20000000000 */
[----:B---3--:R-:W-:-:S04]  /*0280*/  FADD R5, R3, -R4 ;  /* 0x8000000403057221 */ /* 0x008fc80000000000 */
[----:B------:R-:W-:Y:S01]  /*0290*/  @!P1 FMUL R12, R12, 16777216 ;  /* 0x4b8000000c0c9820 */ /* 0x000fe20000400000 */
[----:B------:R-:W-:-:S03]  /*02a0*/  FADD R3, R2, -R4 ;  /* 0x8000000402037221 */ /* 0x000fc60000000000 */
[----:B-1----:R-:W-:-:S04]  /*02b0*/  FMUL R12, R7, R12 ;  /* 0x0000000c070c7220 */ /* 0x002fc80000400000 */
[C---:B------:R-:W-:Y:S01]  /*02c0*/  FMUL R4, R12.reuse, R5 ;  /* 0x000000050c047220 */ /* 0x040fe20000400000 */
[----:B------:R-:W-:Y:S02]  /*02d0*/  FMUL R12, R12, R3 ;  /* 0x000000030c0c7220 */ /* 0x000fe40000400000 */
[----:B------:R-:W1:Y:S01]  /*02e0*/  LDC.64 R2, c[0x0][0x238] ;  /* 0x00008e00ff027b82 */ /* 0x000e620000000a00 */
[C-C-:B----4-:R-:W-:Y:S01]  /*02f0*/  FFMA R4, R8.reuse, R4, R11.reuse ;  /* 0x0000000408047223 */ /* 0x150fe2000000000b */
[----:B------:R-:W-:-:S04]  /*0300*/  FFMA R12, R8, R12, R11 ;  /* 0x0000000c080c7223 */ /* 0x000fc8000000000b */
[----:B------:R-:W-:Y:S02]  /*0310*/  FSETP.GEU.AND P0, PT, R4, RZ, PT ;  /* 0x000000ff0400720b */ /* 0x000fe40003f0e000 */
[----:B------:R-:W-:Y:S02]  /*0320*/  FSETP.GEU.AND P1, PT, R12, RZ, PT ;  /* 0x000000ff0c00720b */ /* 0x000fe40003f2e000 */
[----:B------:R-:W-:Y:S02]  /*0330*/  FSEL R13, R4, RZ, P0 ;  /* 0x000000ff040d7208 */ /* 0x000fe40000000000 */
[----:B------:R-:W-:Y:S02]  /*0340*/  FSEL R12, R12, RZ, P1 ;  /* 0x000000ff0c0c7208 */ /* 0x000fe40000800000 */
[----:B------:R-:W-:Y:S02]  /*0350*/  FSETP.GTU.AND P0, PT, R13, RZ, PT ;  /* 0x000000ff0d00720b */ /* 0x000fe40003f0c000 */
[----:B------:R-:W-:-:S02]  /*0360*/  FSETP.GTU.AND P1, PT, R12, RZ, PT ;  /* 0x000000ff0c00720b */ /* 0x000fc40003f2c000 */
[----:B------:R-:W-:Y:S02]  /*0370*/  IADD3 R4, P2, R0, UR6, RZ ;  /* 0x0000000600047c10 */ /* 0x000fe4000ff5e0ff */
[----:B------:R-:W-:Y:S02]  /*0380*/  SEL R6, RZ, 0x1, P1 ;  /* 0x00000001ff067807 */ /* 0x000fe40000800000 */
[----:B------:R-:W-:Y:S01]  /*0390*/  SEL R7, RZ, 0x100, P0 ;  /* 0x00000100ff077807 */ /* 0x000fe20000000000 */
[C---:B-1----:R-:W-:Y:S01]  /*03a0*/  IMAD.WIDE R2, R0.reuse, 0x4, R2 ;  /* 0x0000000400027825 */ /* 0x042fe200078e0202 */
[----:B------:R-:W-:Y:S02]  /*03b0*/  LEA.HI.X.SX32 R5, R0, UR7, 0x1, P2 ;  /* 0x0000000700057c11 */ /* 0x000fe400090f0eff */
[----:B------:R-:W-:Y:S02]  /*03c0*/  IADD3 R7, R6, R7, RZ ;  /* 0x0000000706077210 */ /* 0x000fe40007ffe0ff */
[----:B------:R-:W-:Y:S04]  /*03d0*/  STG.E.64 desc[UR4][R2.64], R12 ;  /* 0x0000000c02007986 */ /* 0x000fe8000c101b04 */
[----:B------:R-:W-:Y:S01]  /*03e0*/  STG.E.U16 desc[UR4][R4.64], R7 ;  /* 0x0000000704007986 */ /* 0x000fe2000c101504 */
[----:B------:R-:W-:Y:S05]  /*03f0*/  EXIT ;  /* 0x000000000000794d */ /* 0x000fea0003800000 */
.L_x_0:
[----:B------:R-:W-:-:S00]  /*0400*/  BRA `(.L_x_0) ;  /* 0xfffffffc00fc7947 */ /* 0x000fc0000383ffff */
[----:B------:R-:W-:-:S00]  /*0410*/  NOP ;  /* 0x0000000000007918 */ /* 0x000fc00000000000 */
        /* <DEDUP_REMOVED lines=14> */
.L_x_1:


//--------------------- .nv.global.init           --------------------------
	.section	.nv.global.init,"aw",@progbits
.nv.global.init:
	.type		_$_str,@object
	.size		_$_str,(_$_str_$_2 - _$_str)
_$_str:
        /*0000*/ 	.byte	0x5f, 0x5f, 0x43, 0x55, 0x44, 0x41, 0x5f, 0x46, 0x54, 0x5a, 0x00
	.type		_$_str_$_2,@object
	.size		_$_str_$_2,(.L_1 - _$_str_$_2)
_$_str_$_2:
        /*000b*/ 	.byte	0x5f, 0x5f, 0x43, 0x55, 0x44, 0x41, 0x5f, 0x50, 0x52, 0x45, 0x43, 0x5f, 0x53, 0x51, 0x52, 0x54
        /*001b*/ 	.byte	0x00
.L_1:


//--------------------- .nv.constant0.triton_poi_fused__native_batch_norm_legit_no_training_relu_threshold_backward_21 --------------------------
	.section	.nv.constant0.triton_poi_fused__native_batch_norm_legit_no_training_relu_threshold_backward_21,"a",@progbits
	.sectionflags	@""
	.align	4
.nv.constant0.triton_poi_fused__native_batch_norm_legit_no_training_relu_threshold_backward_21:
	.zero		588
